	.headerflags	@"EF_CUDA_TEXMODE_UNIFIED EF_CUDA_64BIT_ADDRESS EF_CUDA_ACCELERATORS EF_CUDA_SM90 EF_CUDA_VIRTUAL_SM(EF_CUDA_SM90)"
	.elftype	@"ET_EXEC"


//--------------------- .nv.info                  --------------------------
	.section	.nv.info,"",@"SHT_CUDA_INFO"
	.align	4


	//----- nvinfo : EIATTR_REGCOUNT
	.align		4
        /*0000*/ 	.byte	0x04, 0x2f
        /*0002*/ 	.short	(.L_3 - .L_2)
	.align		4
.L_2:
        /*0004*/ 	.word	index@(triton_poi_fused_add_convolution_maximum_mul_pow_sqrt_sub_4)
        /*0008*/ 	.word	0x0000001e


	//----- nvinfo : EIATTR_MIN_STACK_SIZE
	.align		4
.L_3:
        /*000c*/ 	.byte	0x04, 0x12
        /*000e*/ 	.short	(.L_5 - .L_4)
	.align		4
.L_4:
        /*0010*/ 	.word	index@(triton_poi_fused_add_convolution_maximum_mul_pow_sqrt_sub_4)
        /*0014*/ 	.word	0x00000000


	//----- nvinfo : EIATTR_FRAME_SIZE
	.align		4
.L_5:
        /*0018*/ 	.byte	0x04, 0x11
        /*001a*/ 	.short	(.L_7 - .L_6)
	.align		4
.L_6:
        /*001c*/ 	.word	index@(triton_poi_fused_add_convolution_maximum_mul_pow_sqrt_sub_4)
        /*0020*/ 	.word	0x00000000


	//----- nvinfo : EIATTR_MIN_STACK_SIZE
	.align		4
.L_7:
        /*0024*/ 	.byte	0x04, 0x12
        /*0026*/ 	.short	(.L_9 - .L_8)
	.align		4
.L_8:
        /*0028*/ 	.word	index@(triton_poi_fused_add_convolution_maximum_mul_pow_sqrt_sub_4)
        /*002c*/ 	.word	0x00000000
.L_9:


//--------------------- .nv.info.triton_poi_fused_add_convolution_maximum_mul_pow_sqrt_sub_4 --------------------------
	.section	.nv.info.triton_poi_fused_add_convolution_maximum_mul_pow_sqrt_sub_4,"",@"SHT_CUDA_INFO"
	.sectionflags	@""
	.align	4


	//----- nvinfo : EIATTR_CUDA_API_VERSION
	.align		4
        /*0000*/ 	.byte	0x04, 0x37
        /*0002*/ 	.short	(.L_11 - .L_10)
.L_10:
        /*0004*/ 	.word	0x0000007c


	//----- nvinfo : EIATTR_KPARAM_INFO
	.align		4
.L_11:
        /*0008*/ 	.byte	0x04, 0x17
        /*000a*/ 	.short	(.L_13 - .L_12)
.L_12:
        /*000c*/ 	.word	0x00000000
        /*0010*/ 	.short	0x0006
        /*0012*/ 	.short	0x0030
        /*0014*/ 	.byte	0x00, 0xf0, 0x11, 0x00


	//----- nvinfo : EIATTR_KPARAM_INFO
	.align		4
.L_13:
        /*0018*/ 	.byte	0x04, 0x17
        /*001a*/ 	.short	(.L_15 - .L_14)
.L_14:
        /*001c*/ 	.word	0x00000000
        /*0020*/ 	.short	0x0005
        /*0022*/ 	.short	0x0028
        /*0024*/ 	.byte	0x00, 0xf4, 0x21, 0x00


	//----- nvinfo : EIATTR_KPARAM_INFO
	.align		4
.L_15:
        /*0028*/ 	.byte	0x04, 0x17
        /*002a*/ 	.short	(.L_17 - .L_16)
.L_16:
        /*002c*/ 	.word	0x00000000
        /*0030*/ 	.short	0x0004
        /*0032*/ 	.short	0x0020
        /*0034*/ 	.byte	0x00, 0xf4, 0x21, 0x00


	//----- nvinfo : EIATTR_KPARAM_INFO
	.align		4
.L_17:
        /*0038*/ 	.byte	0x04, 0x17
        /*003a*/ 	.short	(.L_19 - .L_18)
.L_18:
        /*003c*/ 	.word	0x00000000
        /*0040*/ 	.short	0x0003
        /*0042*/ 	.short	0x0018
        /*0044*/ 	.byte	0x00, 0xf4, 0x21, 0x00


	//----- nvinfo : EIATTR_KPARAM_INFO
	.align		4
.L_19:
        /*0048*/ 	.byte	0x04, 0x17
        /*004a*/ 	.short	(.L_21 - .L_20)
.L_20:
        /*004c*/ 	.word	0x00000000
        /*0050*/ 	.short	0x0002
        /*0052*/ 	.short	0x0010
        /*0054*/ 	.byte	0x00, 0xf4, 0x21, 0x00


	//----- nvinfo : EIATTR_KPARAM_INFO
	.align		4
.L_21:
        /*0058*/ 	.byte	0x04, 0x17
        /*005a*/ 	.short	(.L_23 - .L_22)
.L_22:
        /*005c*/ 	.word	0x00000000
        /*0060*/ 	.short	0x0001
        /*0062*/ 	.short	0x0008
        /*0064*/ 	.byte	0x00, 0xf4, 0x21, 0x00


	//----- nvinfo : EIATTR_KPARAM_INFO
	.align		4
.L_23:
        /*0068*/ 	.byte	0x04, 0x17
        /*006a*/ 	.short	(.L_25 - .L_24)
.L_24:
        /*006c*/ 	.word	0x00000000
        /*0070*/ 	.short	0x0000
        /*0072*/ 	.short	0x0000
        /*0074*/ 	.byte	0x00, 0xf4, 0x21, 0x00


	//----- nvinfo : EIATTR_SPARSE_MMA_MASK
	.align		4
.L_25:
        /*0078*/ 	.byte	0x03, 0x50
        /*007a*/ 	.short	0x0000


	//----- nvinfo : EIATTR_MAXREG_COUNT
	.align		4
        /*007c*/ 	.byte	0x03, 0x1b
        /*007e*/ 	.short	0x00ff


	//----- nvinfo : EIATTR_EXIT_INSTR_OFFSETS
	.align		4
        /*0080*/ 	.byte	0x04, 0x1c
        /*0082*/ 	.short	(.L_27 - .L_26)


	//   ....[0]....
.L_26:
        /*0084*/ 	.word	0x00000680


	//   ....[1]....
        /*0088*/ 	.word	0x000006a0


	//----- nvinfo : EIATTR_REQNTID
	.align		4
.L_27:
        /*008c*/ 	.byte	0x04, 0x10
        /*008e*/ 	.short	(.L_29 - .L_28)
.L_28:
        /*0090*/ 	.word	0x00000080
        /*0094*/ 	.word	0x00000001
        /*0098*/ 	.word	0x00000001


	//----- nvinfo : EIATTR_CBANK_PARAM_SIZE
	.align		4
.L_29:
        /*009c*/ 	.byte	0x03, 0x19
        /*009e*/ 	.short	0x0034


	//----- nvinfo : EIATTR_PARAM_CBANK
	.align		4
        /*00a0*/ 	.byte	0x04, 0x0a
        /*00a2*/ 	.short	(.L_31 - .L_30)
	.align		4
.L_30:
        /*00a4*/ 	.word	index@(.nv.constant0.triton_poi_fused_add_convolution_maximum_mul_pow_sqrt_sub_4)
        /*00a8*/ 	.short	0x0210
        /*00aa*/ 	.short	0x0034


	//----- nvinfo : EIATTR_SW_WAR
	.align		4
.L_31:
        /*00ac*/ 	.byte	0x04, 0x36
        /*00ae*/ 	.short	(.L_33 - .L_32)
.L_32:
        /*00b0*/ 	.word	0x00000008
.L_33:


//--------------------- .nv.callgraph             --------------------------
	.section	.nv.callgraph,"",@"SHT_CUDA_CALLGRAPH"
	.align	4
	.sectionentsize	8
	.align		4
        /*0000*/ 	.word	0x00000000
	.align		4
        /*0004*/ 	.word	0xffffffff
	.align		4
        /*0008*/ 	.word	0x00000000
	.align		4
        /*000c*/ 	.word	0xfffffffe
	.align		4
        /*0010*/ 	.word	0x00000000
	.align		4
        /*0014*/ 	.word	0xfffffffd
	.align		4
        /*0018*/ 	.word	0x00000000
	.align		4
        /*001c*/ 	.word	0xfffffffc


//--------------------- .nv.constant4             --------------------------
	.section	.nv.constant4,"a",@progbits
	.align	8
	.align		8
.nv.constant4:
        /*0000*/ 	.dword	_$_str
	.align		8
        /*0008*/ 	.dword	_$_str_$_2


//--------------------- .text.triton_poi_fused_add_convolution_maximum_mul_pow_sqrt_sub_4 --------------------------
	.section	.text.triton_poi_fused_add_convolution_maximum_mul_pow_sqrt_sub_4,"ax",@progbits
	.align	128
        .global         triton_poi_fused_add_convolution_maximum_mul_pow_sqrt_sub_4
        .type           triton_poi_fused_add_convolution_maximum_mul_pow_sqrt_sub_4,@function
        .size           triton_poi_fused_add_convolution_maximum_mul_pow_sqrt_sub_4,(.L_x_1 - triton_poi_fused_add_convolution_maximum_mul_pow_sqrt_sub_4)
        .other          triton_poi_fused_add_convolution_maximum_mul_pow_sqrt_sub_4,@"STO_CUDA_ENTRY STV_DEFAULT"
triton_poi_fused_add_convolution_maximum_mul_pow_sqrt_sub_4:
.text.triton_poi_fused_add_convolution_maximum_mul_pow_sqrt_sub_4:
[----:B------:R-:W0:Y:S01]  /*0000*/  LDC R1, c[0x0][0x28] ;  /* 0x00000a00ff017b82 */ /* 0x000e220000000800 */
[----:B------:R-:W1:Y:S07]  /*0010*/  S2R R0, SR_TID.X ;  /* 0x0000000000007919 */ /* 0x000e6e0000002100 */
[----:B------:R-:W2:Y:S01]  /*0020*/  LDC.64 R14, c[0x0][0x218] ;  /* 0x00008600ff0e7b82 */ /* 0x000ea20000000a00 */
[----:B------:R-:W-:Y:S01]  /*0030*/  ULDC.64 UR4, c[0x0][0x208] ;  /* 0x0000820000047ab9 */ /* 0x000fe20000000a00 */
[----:B------:R-:W3:Y:S06]  /*0040*/  S2R R3, SR_CTAID.X ;  /* 0x0000000000037919 */ /* 0x000eec0000002500 */
[----:B------:R-:W4:Y:S08]  /*0050*/  LDC.64 R8, c[0x0][0x210] ;  /* 0x00008400ff087b82 */ /* 0x000f300000000a00 */
[----:B------:R-:W5:Y:S01]  /*0060*/  LDC.64 R12, c[0x0][0x228] ;  /* 0x00008a00ff0c7b82 */ /* 0x000f620000000a00 */
[----:B-1----:R-:W-:Y:S01]  /*0070*/  IMAD.SHL.U32 R0, R0, 0x2, RZ ;  /* 0x0000000200007824 */ /* 0x002fe200078e00ff */
[----:B---3--:R-:W-:-:S04]  /*0080*/  SHF.R.S32.HI R2, RZ, 0x17, R3 ;  /* 0x00000017ff027819 */ /* 0x008fc80000011403 */
[----:B------:R-:W-:Y:S02]  /*0090*/  LOP3.LUT R0, R0, 0xfe, RZ, 0xc0, !PT ;  /* 0x000000fe00007812 */ /* 0x000fe400078ec0ff */
[----:B------:R-:W-:-:S03]  /*00a0*/  SGXT R2, R2, 0x1 ;  /* 0x000000010202781a */ /* 0x000fc60000000200 */
[----:B------:R-:W-:-:S04]  /*00b0*/  IMAD R11, R3, 0x100, R0 ;  /* 0x00000100030b7824 */ /* 0x000fc800078e0200 */
[C---:B----4-:R-:W-:Y:S01]  /*00c0*/  IMAD.WIDE R8, R11.reuse, 0x4, R8 ;  /* 0x000000040b087825 */ /* 0x050fe200078e0208 */
[----:B------:R-:W-:Y:S02]  /*00d0*/  SHF.R.S32.HI R0, RZ, 0x1f, R11 ;  /* 0x0000001fff007819 */ /* 0x000fe4000001140b */
[C---:B------:R-:W-:Y:S02]  /*00e0*/  ISETP.GE.AND P0, PT, R11.reuse, 0x400, PT ;  /* 0x000004000b00780c */ /* 0x040fe40003f06270 */
[----:B------:R-:W-:Y:S01]  /*00f0*/  LEA.HI R3, R0, R11, RZ, 0x3 ;  /* 0x0000000b00037211 */ /* 0x000fe200078f18ff */
[----:B------:R-:W-:-:S03]  /*0100*/  VIADD R0, R11, 0x1 ;  /* 0x000000010b007836 */ /* 0x000fc60000000000 */
[----:B------:R-:W-:Y:S02]  /*0110*/  SHF.R.S32.HI R4, RZ, 0x3, R3 ;  /* 0x00000003ff047819 */ /* 0x000fe40000011403 */
[----:B------:R-:W-:Y:S02]  /*0120*/  LEA.HI R5, R2, R0, RZ, 0x3 ;  /* 0x0000000002057211 */ /* 0x000fe400078f18ff */
[----:B------:R-:W-:Y:S02]  /*0130*/  LEA.HI R6, R4, R4, RZ, 0x3 ;  /* 0x0000000404067211 */ /* 0x000fe400078f18ff */
[----:B------:R-:W-:Y:S02]  /*0140*/  LOP3.LUT R5, R5, 0xfffffff8, RZ, 0xc0, !PT ;  /* 0xfffffff805057812 */ /* 0x000fe400078ec0ff */
[----:B------:R-:W-:Y:S02]  /*0150*/  LOP3.LUT R7, R6, 0xfff8, RZ, 0xc0, !PT ;  /* 0x0000fff806077812 */ /* 0x000fe400078ec0ff */
[----:B------:R-:W-:Y:S01]  /*0160*/  LEA.HI R2, R2, R11, RZ, 0x6 ;  /* 0x0000000b02027211 */ /* 0x000fe200078f30ff */
[----:B------:R-:W-:-:S02]  /*0170*/  IMAD.IADD R5, R0, 0x1, -R5 ;  /* 0x0000000100057824 */ /* 0x000fc400078e0a05 */
[----:B------:R-:W-:Y:S01]  /*0180*/  IMAD.IADD R7, R4, 0x1, -R7 ;  /* 0x0000000104077824 */ /* 0x000fe200078e0a07 */
[----:B------:R-:W-:Y:S02]  /*0190*/  SHF.R.S32.HI R19, RZ, 0x6, R2 ;  /* 0x00000006ff137819 */ /* 0x000fe40000011402 */
[----:B------:R-:W-:Y:S02]  /*01a0*/  LOP3.LUT R4, R5, 0x80, RZ, 0xc0, !PT ;  /* 0x0000008005047812 */ /* 0x000fe400078ec0ff */
[----:B------:R-:W-:Y:S02]  /*01b0*/  LOP3.LUT R0, R7, 0x80, RZ, 0xc0, !PT ;  /* 0x0000008007007812 */ /* 0x000fe400078ec0ff */
[----:B------:R-:W-:Y:S02]  /*01c0*/  LEA.HI R16, R4, R5, RZ, 0x19 ;  /* 0x0000000504107211 */ /* 0x000fe400078fc8ff */
[----:B------:R-:W-:Y:S02]  /*01d0*/  LEA.HI R6, R0, R7, RZ, 0x19 ;  /* 0x0000000700067211 */ /* 0x000fe400078fc8ff */
[----:B------:R-:W-:-:S02]  /*01e0*/  LOP3.LUT R0, R16, 0xfffe, RZ, 0xc0, !PT ;  /* 0x0000fffe10007812 */ /* 0x000fc400078ec0ff */
[C---:B------:R-:W-:Y:S02]  /*01f0*/  LOP3.LUT R4, R6.reuse, 0xfe, RZ, 0xc0, !PT ;  /* 0x000000fe06047812 */ /* 0x040fe400078ec0ff */
[----:B------:R-:W-:Y:S01]  /*0200*/  PRMT R6, R6, 0x8880, RZ ;  /* 0x0000888006067816 */ /* 0x000fe200000000ff */
[----:B------:R-:W-:Y:S02]  /*0210*/  IMAD.MOV R0, RZ, RZ, -R0 ;  /* 0x000000ffff007224 */ /* 0x000fe400078e0a00 */
[----:B------:R-:W-:-:S03]  /*0220*/  IMAD.MOV R4, RZ, RZ, -R4 ;  /* 0x000000ffff047224 */ /* 0x000fc600078e0a04 */
[----:B------:R-:W-:Y:S02]  /*0230*/  PRMT R10, R0, 0x7710, RZ ;  /* 0x00007710000a7816 */ /* 0x000fe400000000ff */
[----:B------:R-:W-:Y:S02]  /*0240*/  PRMT R0, R4, 0x7710, RZ ;  /* 0x0000771004007816 */ /* 0x000fe400000000ff */
[----:B------:R-:W-:Y:S01]  /*0250*/  LOP3.LUT R4, R3, 0xf8, RZ, 0xc0, !PT ;  /* 0x000000f803047812 */ /* 0x000fe200078ec0ff */
[----:B------:R-:W-:Y:S01]  /*0260*/  IMAD.IADD R10, R5, 0x1, R10 ;  /* 0x00000001050a7824 */ /* 0x000fe200078e020a */
[----:B------:R-:W-:Y:S01]  /*0270*/  PRMT R5, R16, 0x8880, RZ ;  /* 0x0000888010057816 */ /* 0x000fe200000000ff */
[----:B------:R-:W-:Y:S01]  /*0280*/  IMAD.IADD R0, R7, 0x1, R0 ;  /* 0x0000000107007824 */ /* 0x000fe200078e0200 */
[----:B------:R-:W-:Y:S02]  /*0290*/  IADD3 R4, R11, -R4, RZ ;  /* 0x800000040b047210 */ /* 0x000fe40007ffe0ff */
[----:B------:R-:W-:-:S02]  /*02a0*/  LOP3.LUT R3, R2, 0xffffffc0, RZ, 0xc0, !PT ;  /* 0xffffffc002037812 */ /* 0x000fc400078ec0ff */
[----:B------:R-:W-:Y:S01]  /*02b0*/  PRMT R7, R4, 0x8880, RZ ;  /* 0x0000888004077816 */ /* 0x000fe200000000ff */
[----:B------:R-:W-:Y:S01]  /*02c0*/  IMAD.MOV.U32 R4, RZ, RZ, R6 ;  /* 0x000000ffff047224 */ /* 0x000fe200078e0006 */
[----:B------:R-:W-:Y:S02]  /*02d0*/  LEA.HI R2, R19, R19, RZ, 0x2 ;  /* 0x0000001313027211 */ /* 0x000fe400078f10ff */
[----:B------:R-:W-:Y:S01]  /*02e0*/  SHF.R.S32.HI R5, RZ, 0x1, R5 ;  /* 0x00000001ff057819 */ /* 0x000fe20000011405 */
[----:B------:R-:W-:Y:S01]  /*02f0*/  IMAD.MOV.U32 R6, RZ, RZ, R7 ;  /* 0x000000ffff067224 */ /* 0x000fe200078e0007 */
[----:B------:R-:W-:Y:S02]  /*0300*/  SHF.R.S32.HI R4, RZ, 0x1, R4 ;  /* 0x00000001ff047819 */ /* 0x000fe40000011404 */
[----:B------:R-:W-:Y:S02]  /*0310*/  PRMT R18, R0, 0x8880, RZ ;  /* 0x0000888000127816 */ /* 0x000fe400000000ff */
[----:B------:R-:W-:-:S02]  /*0320*/  SHF.R.S32.HI R6, RZ, 0x1, R6 ;  /* 0x00000001ff067819 */ /* 0x000fc40000011406 */
[----:B------:R-:W-:Y:S02]  /*0330*/  PRMT R21, R4, 0x9910, RZ ;  /* 0x0000991004157816 */ /* 0x000fe400000000ff */
[----:B------:R-:W-:Y:S02]  /*0340*/  PRMT R6, R6, 0x9910, RZ ;  /* 0x0000991006067816 */ /* 0x000fe400000000ff */
[----:B------:R-:W-:Y:S02]  /*0350*/  LOP3.LUT R2, R2, 0xfffffffc, RZ, 0xc0, !PT ;  /* 0xfffffffc02027812 */ /* 0x000fe400078ec0ff */
[----:B------:R-:W-:Y:S01]  /*0360*/  PRMT R4, R5, 0x9910, RZ ;  /* 0x0000991005047816 */ /* 0x000fe200000000ff */
[----:B------:R-:W-:Y:S01]  /*0370*/  IMAD.MOV.U32 R0, RZ, RZ, R6 ;  /* 0x000000ffff007224 */ /* 0x000fe200078e0006 */
[----:B------:R-:W-:Y:S01]  /*0380*/  PRMT R23, R10, 0x8880, RZ ;  /* 0x000088800a177816 */ /* 0x000fe200000000ff */
[----:B------:R-:W1:Y:S01]  /*0390*/  LDC.64 R6, c[0x0][0x230] ;  /* 0x00008c00ff067b82 */ /* 0x000e620000000a00 */
[----:B------:R-:W-:-:S02]  /*03a0*/  IMAD R5, R21, 0x4, R3 ;  /* 0x0000000415057824 */ /* 0x000fc400078e0203 */
[----:B------:R-:W-:Y:S02]  /*03b0*/  IMAD R3, R18, 0x20, R3 ;  /* 0x0000002012037824 */ /* 0x000fe400078e0203 */
[----:B------:R-:W-:Y:S01]  /*03c0*/  IMAD.IADD R19, R19, 0x1, -R2 ;  /* 0x0000000113137824 */ /* 0x000fe200078e0a02 */
[----:B------:R-:W-:Y:S01]  /*03d0*/  IADD3 R4, R4, R5, RZ ;  /* 0x0000000504047210 */ /* 0x000fe20007ffe0ff */
[----:B------:R-:W-:Y:S02]  /*03e0*/  IMAD.IADD R0, R0, 0x1, R3 ;  /* 0x0000000100007824 */ /* 0x000fe400078e0203 */
[----:B--2---:R-:W-:Y:S01]  /*03f0*/  IMAD.WIDE R16, R19, 0x4, R14 ;  /* 0x0000000413107825 */ /* 0x004fe200078e020e */
[----:B------:R-:W2:Y:S01]  /*0400*/  LDC.64 R2, c[0x0][0x220] ;  /* 0x00008800ff027b82 */ /* 0x000ea20000000a00 */
[----:B------:R-:W-:Y:S02]  /*0410*/  HFMA2.MMA R15, -RZ, RZ, 0, 0 ;  /* 0x00000000ff0f7435 */ /* 0x000fe400000001ff */
[----:B------:R-:W-:Y:S01]  /*0420*/  IMAD R23, R23, 0x10, R4 ;  /* 0x0000001017177824 */ /* 0x000fe200078e0204 */
[----:B------:R-:W-:Y:S01]  /*0430*/  CS2R R4, SRZ ;  /* 0x0000000000047805 */ /* 0x000fe2000001ff00 */
[----:B------:R-:W-:-:S02]  /*0440*/  IMAD R21, R21, 0x4, R0 ;  /* 0x0000000415157824 */ /* 0x000fc400078e0200 */
[----:B------:R-:W-:Y:S02]  /*0450*/  IMAD.MOV.U32 R0, RZ, RZ, RZ ;  /* 0x000000ffff007224 */ /* 0x000fe400078e00ff */
[----:B------:R-:W-:Y:S01]  /*0460*/  IMAD R14, R19, 0x2, R18 ;  /* 0x00000002130e7824 */ /* 0x000fe200078e0212 */
[----:B------:R-:W3:Y:S01]  /*0470*/  @!P0 LDG.E.64 R4, desc[UR4][R8.64] ;  /* 0x0000000408048981 */ /* 0x000ee2000c1e1b00 */
[----:B------:R-:W-:Y:S02]  /*0480*/  IMAD R23, R18, 0x20, R23 ;  /* 0x0000002012177824 */ /* 0x000fe400078e0217 */
[--C-:B-----5:R-:W-:Y:S01]  /*0490*/  IMAD.WIDE R18, R21, 0x4, R12.reuse ;  /* 0x0000000415127825 */ /* 0x120fe200078e020c */
[----:B------:R-:W3:Y:S01]  /*04a0*/  @!P0 LDG.E.EL R0, desc[UR4][R16.64] ;  /* 0x0000000410008981 */ /* 0x000ee2000c2e1900 */
[----:B------:R-:W-:Y:S02]  /*04b0*/  LOP3.LUT R10, R10, 0xffff, RZ, 0xc0, !PT ;  /* 0x0000ffff0a0a7812 */ /* 0x000fe400078ec0ff */
[----:B------:R-:W-:Y:S01]  /*04c0*/  IMAD.SHL.U32 R21, R14, 0x2, RZ ;  /* 0x000000020e157824 */ /* 0x000fe200078e00ff */
[----:B------:R4:W5:Y:S01]  /*04d0*/  @!P0 LDG.E.EL R15, desc[UR4][R16.64] ;  /* 0x00000004100f8981 */ /* 0x000962000c2e1900 */
[----:B------:R-:W-:Y:S01]  /*04e0*/  IMAD.WIDE R12, R23, 0x4, R12 ;  /* 0x00000004170c7825 */ /* 0x000fe200078e020c */
[----:B------:R-:W-:-:S03]  /*04f0*/  PRMT R23, R10, 0x8880, RZ ;  /* 0x000088800a177816 */ /* 0x000fc600000000ff */
[----:B-1----:R-:W-:-:S04]  /*0500*/  IMAD.WIDE R6, R21, 0x4, R6 ;  /* 0x0000000415067825 */ /* 0x002fc800078e0206 */
[----:B------:R-:W-:Y:S02]  /*0510*/  IMAD.MOV.U32 R14, RZ, RZ, RZ ;  /* 0x000000ffff0e7224 */ /* 0x000fe400078e00ff */
[----:B------:R-:W-:Y:S02]  /*0520*/  IMAD.MOV.U32 R10, RZ, RZ, RZ ;  /* 0x000000ffff0a7224 */ /* 0x000fe400078e00ff */
[----:B------:R-:W-:Y:S02]  /*0530*/  IMAD.MOV.U32 R27, RZ, RZ, RZ ;  /* 0x000000ffff1b7224 */ /* 0x000fe400078e00ff */
[----:B------:R-:W-:Y:S01]  /*0540*/  IMAD.MOV.U32 R25, RZ, RZ, RZ ;  /* 0x000000ffff197224 */ /* 0x000fe200078e00ff */
[----:B----4-:R-:W-:Y:S01]  /*0550*/  CS2R R16, SRZ ;  /* 0x0000000000107805 */ /* 0x010fe2000001ff00 */
[----:B------:R-:W-:Y:S01]  /*0560*/  IMAD.WIDE R22, R23, 0x4, R6 ;  /* 0x0000000417167825 */ /* 0x000fe200078e0206 */
[----:B------:R3:W4:Y:S03]  /*0570*/  @!P0 LDG.E.EL R14, desc[UR4][R18.64] ;  /* 0x00000004120e8981 */ /* 0x000726000c2e1900 */
[C---:B--2---:R-:W-:Y:S01]  /*0580*/  IMAD.WIDE R20, R11.reuse, 0x4, R2 ;  /* 0x000000040b147825 */ /* 0x044fe200078e0202 */
[----:B------:R-:W2:Y:S01]  /*0590*/  @!P0 LDG.E.EL R10, desc[UR4][R12.64] ;  /* 0x000000040c0a8981 */ /* 0x000ea2000c2e1900 */
[----:B------:R-:W1:Y:S03]  /*05a0*/  LDC.64 R2, c[0x0][0x238] ;  /* 0x00008e00ff027b82 */ /* 0x000e660000000a00 */
[----:B------:R-:W2:Y:S04]  /*05b0*/  @!P0 LDG.E.EL R27, desc[UR4][R22.64] ;  /* 0x00000004161b8981 */ /* 0x000ea8000c2e1900 */
[----:B------:R-:W4:Y:S04]  /*05c0*/  @!P0 LDG.E.EL R25, desc[UR4][R6.64] ;  /* 0x0000000406198981 */ /* 0x000f28000c2e1900 */
[----:B------:R-:W4:Y:S01]  /*05d0*/  @!P0 LDG.E.64 R16, desc[UR4][R20.64] ;  /* 0x0000000414108981 */ /* 0x000f22000c1e1b00 */
[----:B-1----:R-:W-:-:S04]  /*05e0*/  IMAD.WIDE R2, R11, 0x4, R2 ;  /* 0x000000040b027825 */ /* 0x002fc800078e0202 */
[----:B---3--:R-:W-:Y:S01]  /*05f0*/  FADD R19, R0, R5 ;  /* 0x0000000500137221 */ /* 0x008fe20000000000 */
[----:B-----5:R-:W-:-:S03]  /*0600*/  FADD R18, R15, R4 ;  /* 0x000000040f127221 */ /* 0x020fc60000000000 */
[----:B------:R-:W1:Y:S08]  /*0610*/  MUFU.SQRT R0, R19 ;  /* 0x0000001300007308 */ /* 0x000e700000002000 */
[----:B------:R-:W3:Y:S01]  /*0620*/  MUFU.SQRT R5, R18 ;  /* 0x0000001200057308 */ /* 0x000ee20000002000 */
[----:B------:R5:W-:Y:S01]  /*0630*/  @!P0 STG.E.64 desc[UR4][R8.64], R18 ;  /* 0x0000001208008986 */ /* 0x000be2000c101b04 */
[----:B--2---:R-:W-:Y:S01]  /*0640*/  FADD R27, R27, R10 ;  /* 0x0000000a1b1b7221 */ /* 0x004fe20000000000 */
[----:B----4-:R-:W-:-:S03]  /*0650*/  FADD R14, R25, R14 ;  /* 0x0000000e190e7221 */ /* 0x010fc60000000000 */
[----:B-1----:R-:W-:Y:S01]  /*0660*/  FFMA R17, R0, R17, R27 ;  /* 0x0000001100117223 */ /* 0x002fe2000000001b */
[----:B---3--:R-:W-:Y:S01]  /*0670*/  FFMA R16, R5, R16, R14 ;  /* 0x0000001005107223 */ /* 0x008fe2000000000e */
[----:B0----5:R-:W-:Y:S06]  /*0680*/  @P0 EXIT ;  /* 0x000000000000094d */ /* 0x021fec0003800000 */
[----:B------:R-:W-:Y:S01]  /*0690*/  STG.E.64 desc[UR4][R2.64], R16 ;  /* 0x0000001002007986 */ /* 0x000fe2000c101b04 */
[----:B------:R-:W-:Y:S05]  /*06a0*/  EXIT ;  /* 0x000000000000794d */ /* 0x000fea0003800000 */
.L_x_0:
[----:B------:R-:W-:-:S00]  /*06b0*/  BRA `(.L_x_0) ;  /* 0xfffffffc00fc7947 */ /* 0x000fc0000383ffff */
[----:B------:R-:W-:-:S00]  /*06c0*/  NOP ;  /* 0x0000000000007918 */ /* 0x000fc00000000000 */
        /* <DEDUP_REMOVED lines=11> */
.L_x_1:


//--------------------- .nv.global.init           --------------------------
	.section	.nv.global.init,"aw",@progbits
.nv.global.init:
	.type		_$_str,@object
	.size		_$_str,(_$_str_$_2 - _$_str)
_$_str:
        /*0000*/ 	.byte	0x5f, 0x5f, 0x43, 0x55, 0x44, 0x41, 0x5f, 0x46, 0x54, 0x5a, 0x00
	.type		_$_str_$_2,@object
	.size		_$_str_$_2,(.L_1 - _$_str_$_2)
_$_str_$_2:
        /*000b*/ 	.byte	0x5f, 0x5f, 0x43, 0x55, 0x44, 0x41, 0x5f, 0x50, 0x52, 0x45, 0x43, 0x5f, 0x53, 0x51, 0x52, 0x54
        /*001b*/ 	.byte	0x00
.L_1:


//--------------------- .nv.constant0.triton_poi_fused_add_convolution_maximum_mul_pow_sqrt_sub_4 --------------------------
	.section	.nv.constant0.triton_poi_fused_add_convolution_maximum_mul_pow_sqrt_sub_4,"a",@progbits
	.sectionflags	@""
	.align	4
.nv.constant0.triton_poi_fused_add_convolution_maximum_mul_pow_sqrt_sub_4:
	.zero		580
